//
// Generated by NVIDIA NVVM Compiler
//
// Compiler Build ID: CL-36424714
// Cuda compilation tools, release 13.0, V13.0.88
// Based on NVVM 20.0.0
//

.version 9.0
.target sm_100
.address_size 64

	// .globl	_Z10add_kernelPfS_S_

.visible .entry _Z10add_kernelPfS_S_(
	.param .u64 .ptr .align 1 _Z10add_kernelPfS_S__param_0,
	.param .u64 .ptr .align 1 _Z10add_kernelPfS_S__param_1,
	.param .u64 .ptr .align 1 _Z10add_kernelPfS_S__param_2
)
{
	.reg .b32 	%r<2>;
	.reg .b32 	%f<4>;
	.reg .b64 	%rd<11>;

	ld.param.u64 	%rd1, [_Z10add_kernelPfS_S__param_0];
	ld.param.u64 	%rd2, [_Z10add_kernelPfS_S__param_1];
	ld.param.u64 	%rd3, [_Z10add_kernelPfS_S__param_2];
	cvta.to.global.u64 	%rd4, %rd1;
	cvta.to.global.u64 	%rd5, %rd3;
	cvta.to.global.u64 	%rd6, %rd2;
	mov.u32 	%r1, %tid.x;
	mul.wide.u32 	%rd7, %r1, 4;
	add.s64 	%rd8, %rd6, %rd7;
	ld.global.f32 	%f1, [%rd8];
	add.s64 	%rd9, %rd5, %rd7;
	ld.global.f32 	%f2, [%rd9];
	add.f32 	%f3, %f1, %f2;
	add.s64 	%rd10, %rd4, %rd7;
	st.global.f32 	[%rd10], %f3;
	ret;

}
	// .globl	_Z10init_arrayPfS_
.visible .entry _Z10init_arrayPfS_(
	.param .u64 .ptr .align 1 _Z10init_arrayPfS__param_0,
	.param .u64 .ptr .align 1 _Z10init_arrayPfS__param_1
)
{
	.reg .b32 	%r<4>;
	.reg .b64 	%rd<8>;

	ld.param.u64 	%rd1, [_Z10init_arrayPfS__param_0];
	ld.param.u64 	%rd2, [_Z10init_arrayPfS__param_1];
	cvta.to.global.u64 	%rd3, %rd2;
	cvta.to.global.u64 	%rd4, %rd1;
	mov.u32 	%r1, %tid.x;
	mul.wide.u32 	%rd5, %r1, 4;
	add.s64 	%rd6, %rd4, %rd5;
	mov.b32 	%r2, 1073741824;
	st.global.u32 	[%rd6], %r2;
	add.s64 	%rd7, %rd3, %rd5;
	mov.b32 	%r3, 1084227584;
	st.global.u32 	[%rd7], %r3;
	ret;

}


// ===== COMPILED SASS (sm_100) =====

	.target	sm_100

	.elftype	@"ET_EXEC"


//--------------------- .note.nv.tkinfo           --------------------------
	.section	.note.nv.tkinfo,"",@"SHT_NOTE"
	.sectionflags	@"SHF_NOTE_NV_TKINFO"
	.tkinfo
        /*0018*/ 	.word	0x00000002
        /*0030*/ 	.string	""
        /*0030*/ 	.string	"ptxas"
        /*0030*/ 	.string	"Cuda compilation tools, release 13.0, V13.0.88"
        /*0030*/ 	.string	"Build cuda_13.0.r13.0/compiler.36424714_0"
        /*0030*/ 	.string	"-arch sm_100 -m 64 "



//--------------------- .note.nv.cuinfo           --------------------------
	.section	.note.nv.cuinfo,"",@"SHT_NOTE"
	.sectionflags	@"SHF_NOTE_NV_CUINFO"
        /*0018*/ 	.short	0x0002
        /*001a*/ 	.short	0x0064
        /*001c*/ 	.short	0x0082
	.zero		2


//--------------------- .nv.info                  --------------------------
	.section	.nv.info,"",@"SHT_CUDA_INFO"
	.align	4


	//----- nvinfo : EIATTR_REGCOUNT
	.align		4
        /*0000*/ 	.byte	0x04, 0x2f
        /*0002*/ 	.short	(.L_1 - .L_0)
	.align		4
.L_0:
        /*0004*/ 	.word	index@(_Z10add_kernelPfS_S_)
        /*0008*/ 	.word	0x0000000c


	//----- nvinfo : EIATTR_FRAME_SIZE
	.align		4
.L_1:
        /*000c*/ 	.byte	0x04, 0x11
        /*000e*/ 	.short	(.L_3 - .L_2)
	.align		4
.L_2:
        /*0010*/ 	.word	index@(_Z10add_kernelPfS_S_)
        /*0014*/ 	.word	0x00000000


	//----- nvinfo : EIATTR_REGCOUNT
	.align		4
.L_3:
        /*0018*/ 	.byte	0x04, 0x2f
        /*001a*/ 	.short	(.L_5 - .L_4)
	.align		4
.L_4:
        /*001c*/ 	.word	index@(_Z10init_arrayPfS_)
        /*0020*/ 	.word	0x0000000c


	//----- nvinfo : EIATTR_FRAME_SIZE
	.align		4
.L_5:
        /*0024*/ 	.byte	0x04, 0x11
        /*0026*/ 	.short	(.L_7 - .L_6)
	.align		4
.L_6:
        /*0028*/ 	.word	index@(_Z10init_arrayPfS_)
        /*002c*/ 	.word	0x00000000


	//----- nvinfo : EIATTR_MIN_STACK_SIZE
	.align		4
.L_7:
        /*0030*/ 	.byte	0x04, 0x12
        /*0032*/ 	.short	(.L_9 - .L_8)
	.align		4
.L_8:
        /*0034*/ 	.word	index@(_Z10init_arrayPfS_)
        /*0038*/ 	.word	0x00000000


	//----- nvinfo : EIATTR_MIN_STACK_SIZE
	.align		4
.L_9:
        /*003c*/ 	.byte	0x04, 0x12
        /*003e*/ 	.short	(.L_11 - .L_10)
	.align		4
.L_10:
        /*0040*/ 	.word	index@(_Z10add_kernelPfS_S_)
        /*0044*/ 	.word	0x00000000
.L_11:


//--------------------- .nv.compat                --------------------------
	.section	.nv.compat,"",@"SHT_CUDA_COMPAT_INFO"
	.align	4
        /*0000*/ 	.byte	0x02, 0x09, 0x00, 0x00, 0x02, 0x02, 0x01, 0x00, 0x02, 0x05, 0x05, 0x00, 0x03, 0x07, 0x01, 0x01
        /*0010*/ 	.byte	0x02, 0x03, 0x00, 0x00, 0x02, 0x06, 0x01, 0x00, 0x04, 0x0b, 0x08, 0x00, 0x09, 0x00, 0x00, 0x00
        /*0020*/ 	.byte	0x00, 0x00, 0x00, 0x00


//--------------------- .nv.info._Z10init_arrayPfS_ --------------------------
	.section	.nv.info._Z10init_arrayPfS_,"",@"SHT_CUDA_INFO"
	.sectionflags	@""
	.align	4


	//----- nvinfo : EIATTR_CUDA_API_VERSION
	.align		4
        /*0000*/ 	.byte	0x04, 0x37
        /*0002*/ 	.short	(.L_13 - .L_12)
.L_12:
        /*0004*/ 	.word	0x00000082


	//----- nvinfo : EIATTR_KPARAM_INFO
	.align		4
.L_13:
        /*0008*/ 	.byte	0x04, 0x17
        /*000a*/ 	.short	(.L_15 - .L_14)
.L_14:
        /*000c*/ 	.word	0x00000000
        /*0010*/ 	.short	0x0001
        /*0012*/ 	.short	0x0008
        /*0014*/ 	.byte	0x00, 0xf5, 0x21, 0x00


	//----- nvinfo : EIATTR_KPARAM_INFO
	.align		4
.L_15:
        /*0018*/ 	.byte	0x04, 0x17
        /*001a*/ 	.short	(.L_17 - .L_16)
.L_16:
        /*001c*/ 	.word	0x00000000
        /*0020*/ 	.short	0x0000
        /*0022*/ 	.short	0x0000
        /*0024*/ 	.byte	0x00, 0xf5, 0x21, 0x00


	//----- nvinfo : EIATTR_SPARSE_MMA_MASK
	.align		4
.L_17:
        /*0028*/ 	.byte	0x03, 0x50
        /*002a*/ 	.short	0x0000


	//----- nvinfo : EIATTR_MAXREG_COUNT
	.align		4
        /*002c*/ 	.byte	0x03, 0x1b
        /*002e*/ 	.short	0x00ff


	//----- nvinfo : EIATTR_MERCURY_ISA_VERSION
	.align		4
        /*0030*/ 	.byte	0x03, 0x5f
        /*0032*/ 	.short	0x0101


	//----- nvinfo : EIATTR_VRC_CTA_INIT_COUNT
	.align		4
        /*0034*/ 	.byte	0x02, 0x4a
	.zero		1
	.zero		1


	//----- nvinfo : EIATTR_EXIT_INSTR_OFFSETS
	.align		4
        /*0038*/ 	.byte	0x04, 0x1c
        /*003a*/ 	.short	(.L_19 - .L_18)


	//   ....[0]....
.L_18:
        /*003c*/ 	.word	0x000000b0


	//----- nvinfo : EIATTR_CBANK_PARAM_SIZE
	.align		4
.L_19:
        /*0040*/ 	.byte	0x03, 0x19
        /*0042*/ 	.short	0x0010


	//----- nvinfo : EIATTR_PARAM_CBANK
	.align		4
        /*0044*/ 	.byte	0x04, 0x0a
        /*0046*/ 	.short	(.L_21 - .L_20)
	.align		4
.L_20:
        /*0048*/ 	.word	index@(.nv.constant0._Z10init_arrayPfS_)
        /*004c*/ 	.short	0x0380
        /*004e*/ 	.short	0x0010


	//----- nvinfo : EIATTR_SW_WAR
	.align		4
.L_21:
        /*0050*/ 	.byte	0x04, 0x36
        /*0052*/ 	.short	(.L_23 - .L_22)
.L_22:
        /*0054*/ 	.word	0x00000008
.L_23:


//--------------------- .nv.info._Z10add_kernelPfS_S_ --------------------------
	.section	.nv.info._Z10add_kernelPfS_S_,"",@"SHT_CUDA_INFO"
	.sectionflags	@""
	.align	4


	//----- nvinfo : EIATTR_CUDA_API_VERSION
	.align		4
        /*0000*/ 	.byte	0x04, 0x37
        /*0002*/ 	.short	(.L_25 - .L_24)
.L_24:
        /*0004*/ 	.word	0x00000082


	//----- nvinfo : EIATTR_KPARAM_INFO
	.align		4
.L_25:
        /*0008*/ 	.byte	0x04, 0x17
        /*000a*/ 	.short	(.L_27 - .L_26)
.L_26:
        /*000c*/ 	.word	0x00000000
        /*0010*/ 	.short	0x0002
        /*0012*/ 	.short	0x0010
        /*0014*/ 	.byte	0x00, 0xf5, 0x21, 0x00


	//----- nvinfo : EIATTR_KPARAM_INFO
	.align		4
.L_27:
        /*0018*/ 	.byte	0x04, 0x17
        /*001a*/ 	.short	(.L_29 - .L_28)
.L_28:
        /*001c*/ 	.word	0x00000000
        /*0020*/ 	.short	0x0001
        /*0022*/ 	.short	0x0008
        /*0024*/ 	.byte	0x00, 0xf5, 0x21, 0x00


	//----- nvinfo : EIATTR_KPARAM_INFO
	.align		4
.L_29:
        /*0028*/ 	.byte	0x04, 0x17
        /*002a*/ 	.short	(.L_31 - .L_30)
.L_30:
        /*002c*/ 	.word	0x00000000
        /*0030*/ 	.short	0x0000
        /*0032*/ 	.short	0x0000
        /*0034*/ 	.byte	0x00, 0xf5, 0x21, 0x00


	//----- nvinfo : EIATTR_SPARSE_MMA_MASK
	.align		4
.L_31:
        /*0038*/ 	.byte	0x03, 0x50
        /*003a*/ 	.short	0x0000


	//----- nvinfo : EIATTR_MAXREG_COUNT
	.align		4
        /*003c*/ 	.byte	0x03, 0x1b
        /*003e*/ 	.short	0x00ff


	//----- nvinfo : EIATTR_MERCURY_ISA_VERSION
	.align		4
        /*0040*/ 	.byte	0x03, 0x5f
        /*0042*/ 	.short	0x0101


	//----- nvinfo : EIATTR_VRC_CTA_INIT_COUNT
	.align		4
        /*0044*/ 	.byte	0x02, 0x4a
	.zero		1
	.zero		1


	//----- nvinfo : EIATTR_EXIT_INSTR_OFFSETS
	.align		4
        /*0048*/ 	.byte	0x04, 0x1c
        /*004a*/ 	.short	(.L_33 - .L_32)


	//   ....[0]....
.L_32:
        /*004c*/ 	.word	0x000000d0


	//----- nvinfo : EIATTR_CBANK_PARAM_SIZE
	.align		4
.L_33:
        /*0050*/ 	.byte	0x03, 0x19
        /*0052*/ 	.short	0x0018


	//----- nvinfo : EIATTR_PARAM_CBANK
	.align		4
        /*0054*/ 	.byte	0x04, 0x0a
        /*0056*/ 	.short	(.L_35 - .L_34)
	.align		4
.L_34:
        /*0058*/ 	.word	index@(.nv.constant0._Z10add_kernelPfS_S_)
        /*005c*/ 	.short	0x0380
        /*005e*/ 	.short	0x0018


	//----- nvinfo : EIATTR_SW_WAR
	.align		4
.L_35:
        /*0060*/ 	.byte	0x04, 0x36
        /*0062*/ 	.short	(.L_37 - .L_36)
.L_36:
        /*0064*/ 	.word	0x00000008
.L_37:


//--------------------- .nv.callgraph             --------------------------
	.section	.nv.callgraph,"",@"SHT_CUDA_CALLGRAPH"
	.align	4
	.sectionentsize	8
	.align		4
        /*0000*/ 	.word	0x00000000
	.align		4
        /*0004*/ 	.word	0xffffffff
	.align		4
        /*0008*/ 	.word	0x00000000
	.align		4
        /*000c*/ 	.word	0xfffffffe
	.align		4
        /*0010*/ 	.word	0x00000000
	.align		4
        /*0014*/ 	.word	0xfffffffd
	.align		4
        /*0018*/ 	.word	0x00000000
	.align		4
        /*001c*/ 	.word	0xfffffffc


//--------------------- .text._Z10init_arrayPfS_  --------------------------
	.section	.text._Z10init_arrayPfS_,"ax",@progbits
	.align	128
        .global         _Z10init_arrayPfS_
        .type           _Z10init_arrayPfS_,@function
        .size           _Z10init_arrayPfS_,(.L_x_2 - _Z10init_arrayPfS_)
        .other          _Z10init_arrayPfS_,@"STO_CUDA_ENTRY STV_DEFAULT"
_Z10init_arrayPfS_:
.text._Z10init_arrayPfS_:
[----:B------:R-:W-:Y:S01]  /*0000*/  LDC R1, c[0x0][0x37c] ;  /* 0x0000df00ff017b82 */ /* 0x000fe20000000800 */
[----:B------:R-:W0:Y:S07]  /*0010*/  S2R R7, SR_TID.X ;  /* 0x0000000000077919 */ /* 0x000e2e0000002100 */
[----:B------:R-:W0:Y:S01]  /*0020*/  LDC.64 R2, c[0x0][0x380] ;  /* 0x0000e000ff027b82 */ /* 0x000e220000000a00 */
[----:B------:R-:W1:Y:S01]  /*0030*/  LDCU.64 UR4, c[0x0][0x358] ;  /* 0x00006b00ff0477ac */ /* 0x000e620008000a00 */
[----:B------:R-:W-:-:S06]  /*0040*/  MOV R9, 0x40a00000 ;  /* 0x40a0000000097802 */ /* 0x000fcc0000000f00 */
[----:B------:R-:W2:Y:S01]  /*0050*/  LDC.64 R4, c[0x0][0x388] ;  /* 0x0000e200ff047b82 */ /* 0x000ea20000000a00 */
[----:B0-----:R-:W-:-:S04]  /*0060*/  IMAD.WIDE.U32 R2, R7, 0x4, R2 ;  /* 0x0000000407027825 */ /* 0x001fc800078e0002 */
[----:B--2---:R-:W-:-:S04]  /*0070*/  IMAD.WIDE.U32 R4, R7, 0x4, R4 ;  /* 0x0000000407047825 */ /* 0x004fc800078e0004 */
[----:B------:R-:W-:-:S05]  /*0080*/  HFMA2 R7, -RZ, RZ, 2, 0 ;  /* 0x40000000ff077431 */ /* 0x000fca00000001ff */
[----:B-1----:R-:W-:Y:S04]  /*0090*/  STG.E desc[UR4][R2.64], R7 ;  /* 0x0000000702007986 */ /* 0x002fe8000c101904 */
[----:B------:R-:W-:Y:S01]  /*00a0*/  STG.E desc[UR4][R4.64], R9 ;  /* 0x0000000904007986 */ /* 0x000fe2000c101904 */
[----:B------:R-:W-:Y:S05]  /*00b0*/  EXIT ;  /* 0x000000000000794d */ /* 0x000fea0003800000 */
.L_x_0:
[----:B------:R-:W-:-:S00]  /*00c0*/  BRA `(.L_x_0) ;  /* 0xfffffffc00fc7947 */ /* 0x000fc0000383ffff */
[----:B------:R-:W-:-:S00]  /*00d0*/  NOP ;  /* 0x0000000000007918 */ /* 0x000fc00000000000 */
        /* <DEDUP_REMOVED lines=10> */
.L_x_2:


//--------------------- .text._Z10add_kernelPfS_S_ --------------------------
	.section	.text._Z10add_kernelPfS_S_,"ax",@progbits
	.align	128
        .global         _Z10add_kernelPfS_S_
        .type           _Z10add_kernelPfS_S_,@function
        .size           _Z10add_kernelPfS_S_,(.L_x_3 - _Z10add_kernelPfS_S_)
        .other          _Z10add_kernelPfS_S_,@"STO_CUDA_ENTRY STV_DEFAULT"
_Z10add_kernelPfS_S_:
.text._Z10add_kernelPfS_S_:
[----:B------:R-:W-:Y:S01]  /*0000*/  LDC R1, c[0x0][0x37c] ;  /* 0x0000df00ff017b82 */ /* 0x000fe20000000800 */
[----:B------:R-:W0:Y:S07]  /*0010*/  S2R R9, SR_TID.X ;  /* 0x0000000000097919 */ /* 0x000e2e0000002100 */
[----:B------:R-:W0:Y:S01]  /*0020*/  LDC.64 R2, c[0x0][0x388] ;  /* 0x0000e200ff027b82 */ /* 0x000e220000000a00 */
[----:B------:R-:W1:Y:S07]  /*0030*/  LDCU.64 UR4, c[0x0][0x358] ;  /* 0x00006b00ff0477ac */ /* 0x000e6e0008000a00 */
[----:B------:R-:W2:Y:S08]  /*0040*/  LDC.64 R4, c[0x0][0x390] ;  /* 0x0000e400ff047b82 */ /* 0x000eb00000000a00 */
[----:B------:R-:W3:Y:S01]  /*0050*/  LDC.64 R6, c[0x0][0x380] ;  /* 0x0000e000ff067b82 */ /* 0x000ee20000000a00 */
[----:B0-----:R-:W-:-:S04]  /*0060*/  IMAD.WIDE.U32 R2, R9, 0x4, R2 ;  /* 0x0000000409027825 */ /* 0x001fc800078e0002 */
[C---:B--2---:R-:W-:Y:S02]  /*0070*/  IMAD.WIDE.U32 R4, R9.reuse, 0x4, R4 ;  /* 0x0000000409047825 */ /* 0x044fe400078e0004 */
[----:B-1----:R-:W2:Y:S04]  /*0080*/  LDG.E R2, desc[UR4][R2.64] ;  /* 0x0000000402027981 */ /* 0x002ea8000c1e1900 */
[----:B------:R-:W2:Y:S01]  /*0090*/  LDG.E R5, desc[UR4][R4.64] ;  /* 0x0000000404057981 */ /* 0x000ea2000c1e1900 */
[----:B---3--:R-:W-:-:S04]  /*00a0*/  IMAD.WIDE.U32 R6, R9, 0x4, R6 ;  /* 0x0000000409067825 */ /* 0x008fc800078e0006 */
[----:B--2---:R-:W-:-:S05]  /*00b0*/  FADD R9, R2, R5 ;  /* 0x0000000502097221 */ /* 0x004fca0000000000 */
[----:B------:R-:W-:Y:S01]  /*00c0*/  STG.E desc[UR4][R6.64], R9 ;  /* 0x0000000906007986 */ /* 0x000fe2000c101904 */
[----:B------:R-:W-:Y:S05]  /*00d0*/  EXIT ;  /* 0x000000000000794d */ /* 0x000fea0003800000 */
.L_x_1:
        /* <DEDUP_REMOVED lines=10> */
.L_x_3:


//--------------------- .nv.shared.reserved.0     --------------------------
	.section	.nv.shared.reserved.0,"aw",@nobits
	.weak		__nv_reservedSMEM_offset_0_alias
	.size		__nv_reservedSMEM_offset_0_alias, 0, 64
	.other		__nv_reservedSMEM_offset_0_alias,@"STO_CUDA_RESERVED_SHARED STV_DEFAULT"
__nv_reservedSMEM_offset_0_alias:
	.zero		0
	.zero		64


//--------------------- .nv.constant0._Z10init_arrayPfS_ --------------------------
	.section	.nv.constant0._Z10init_arrayPfS_,"a",@progbits
	.sectionflags	@""
	.align	4
.nv.constant0._Z10init_arrayPfS_:
	.zero		912


//--------------------- .nv.constant0._Z10add_kernelPfS_S_ --------------------------
	.section	.nv.constant0._Z10add_kernelPfS_S_,"a",@progbits
	.sectionflags	@""
	.align	4
.nv.constant0._Z10add_kernelPfS_S_:
	.zero		920


//--------------------- SYMBOLS --------------------------

	.type		.nv.reservedSmem.offset0,@object
	.size		.nv.reservedSmem.offset0,0x4
